	.headerflags	@"EF_CUDA_TEXMODE_UNIFIED EF_CUDA_64BIT_ADDRESS EF_CUDA_ACCELERATORS EF_CUDA_SM90 EF_CUDA_VIRTUAL_SM(EF_CUDA_SM90)"
	.elftype	@"ET_EXEC"


//--------------------- .nv.info                  --------------------------
	.section	.nv.info,"",@"SHT_CUDA_INFO"
	.align	4


	//----- nvinfo : EIATTR_REGCOUNT
	.align		4
        /*0000*/ 	.byte	0x04, 0x2f
        /*0002*/ 	.short	(.L_1 - .L_0)
	.align		4
.L_0:
        /*0004*/ 	.word	index@(triton_mm)
        /*0008*/ 	.word	0x0000003a


	//----- nvinfo : EIATTR_MIN_STACK_SIZE
	.align		4
.L_1:
        /*000c*/ 	.byte	0x04, 0x12
        /*000e*/ 	.short	(.L_3 - .L_2)
	.align		4
.L_2:
        /*0010*/ 	.word	index@(triton_mm)
        /*0014*/ 	.word	0x00000000


	//----- nvinfo : EIATTR_FRAME_SIZE
	.align		4
.L_3:
        /*0018*/ 	.byte	0x04, 0x11
        /*001a*/ 	.short	(.L_5 - .L_4)
	.align		4
.L_4:
        /*001c*/ 	.word	index@(triton_mm)
        /*0020*/ 	.word	0x00000000


	//----- nvinfo : EIATTR_MIN_STACK_SIZE
	.align		4
.L_5:
        /*0024*/ 	.byte	0x04, 0x12
        /*0026*/ 	.short	(.L_7 - .L_6)
	.align		4
.L_6:
        /*0028*/ 	.word	index@(triton_mm)
        /*002c*/ 	.word	0x00000000
.L_7:


//--------------------- .nv.info.triton_mm        --------------------------
	.section	.nv.info.triton_mm,"",@"SHT_CUDA_INFO"
	.sectionflags	@""
	.align	4


	//----- nvinfo : EIATTR_CUDA_API_VERSION
	.align		4
        /*0000*/ 	.byte	0x04, 0x37
        /*0002*/ 	.short	(.L_9 - .L_8)
.L_8:
        /*0004*/ 	.word	0x0000007c


	//----- nvinfo : EIATTR_KPARAM_INFO
	.align		4
.L_9:
        /*0008*/ 	.byte	0x04, 0x17
        /*000a*/ 	.short	(.L_11 - .L_10)
.L_10:
        /*000c*/ 	.word	0x00000000
        /*0010*/ 	.short	0x0002
        /*0012*/ 	.short	0x0010
        /*0014*/ 	.byte	0x00, 0xf0, 0x21, 0x00


	//----- nvinfo : EIATTR_KPARAM_INFO
	.align		4
.L_11:
        /*0018*/ 	.byte	0x04, 0x17
        /*001a*/ 	.short	(.L_13 - .L_12)
.L_12:
        /*001c*/ 	.word	0x00000000
        /*0020*/ 	.short	0x0001
        /*0022*/ 	.short	0x0008
        /*0024*/ 	.byte	0x00, 0xf0, 0x21, 0x00


	//----- nvinfo : EIATTR_KPARAM_INFO
	.align		4
.L_13:
        /*0028*/ 	.byte	0x04, 0x17
        /*002a*/ 	.short	(.L_15 - .L_14)
.L_14:
        /*002c*/ 	.word	0x00000000
        /*0030*/ 	.short	0x0000
        /*0032*/ 	.short	0x0000
        /*0034*/ 	.byte	0x00, 0xf0, 0x21, 0x00


	//----- nvinfo : EIATTR_SPARSE_MMA_MASK
	.align		4
.L_15:
        /*0038*/ 	.byte	0x03, 0x50
        /*003a*/ 	.short	0x0000


	//----- nvinfo : EIATTR_MAXREG_COUNT
	.align		4
        /*003c*/ 	.byte	0x03, 0x1b
        /*003e*/ 	.short	0x00ff


	//----- nvinfo : EIATTR_COOP_GROUP_MASK_REGIDS
	.align		4
        /*0040*/ 	.byte	0x04, 0x29
        /*0042*/ 	.short	(.L_17 - .L_16)


	//   ....[0]....
.L_16:
        /*0044*/ 	.word	0xffffffff


	//----- nvinfo : EIATTR_COOP_GROUP_INSTR_OFFSETS
	.align		4
.L_17:
        /*0048*/ 	.byte	0x04, 0x28
        /*004a*/ 	.short	(.L_19 - .L_18)


	//   ....[0]....
.L_18:
        /*004c*/ 	.word	0x00000830


	//----- nvinfo : EIATTR_EXIT_INSTR_OFFSETS
	.align		4
.L_19:
        /*0050*/ 	.byte	0x04, 0x1c
        /*0052*/ 	.short	(.L_21 - .L_20)


	//   ....[0]....
.L_20:
        /*0054*/ 	.word	0x00001030


	//   ....[1]....
        /*0058*/ 	.word	0x00001080


	//----- nvinfo : EIATTR_MAX_THREADS
	.align		4
.L_21:
        /*005c*/ 	.byte	0x04, 0x05
        /*005e*/ 	.short	(.L_23 - .L_22)
.L_22:
        /*0060*/ 	.word	0x00000080
        /*0064*/ 	.word	0x00000001
        /*0068*/ 	.word	0x00000001


	//----- nvinfo : EIATTR_CBANK_PARAM_SIZE
	.align		4
.L_23:
        /*006c*/ 	.byte	0x03, 0x19
        /*006e*/ 	.short	0x0018


	//----- nvinfo : EIATTR_PARAM_CBANK
	.align		4
        /*0070*/ 	.byte	0x04, 0x0a
        /*0072*/ 	.short	(.L_25 - .L_24)
	.align		4
.L_24:
        /*0074*/ 	.word	index@(.nv.constant0.triton_mm)
        /*0078*/ 	.short	0x0210
        /*007a*/ 	.short	0x0018


	//----- nvinfo : EIATTR_SW_WAR
	.align		4
.L_25:
        /*007c*/ 	.byte	0x04, 0x36
        /*007e*/ 	.short	(.L_27 - .L_26)
.L_26:
        /*0080*/ 	.word	0x00000008
.L_27:


//--------------------- .nv.callgraph             --------------------------
	.section	.nv.callgraph,"",@"SHT_CUDA_CALLGRAPH"
	.align	4
	.sectionentsize	8
	.align		4
        /*0000*/ 	.word	0x00000000
	.align		4
        /*0004*/ 	.word	0xffffffff
	.align		4
        /*0008*/ 	.word	0x00000000
	.align		4
        /*000c*/ 	.word	0xfffffffe
	.align		4
        /*0010*/ 	.word	0x00000000
	.align		4
        /*0014*/ 	.word	0xfffffffd
	.align		4
        /*0018*/ 	.word	0x00000000
	.align		4
        /*001c*/ 	.word	0xfffffffc


//--------------------- .text.triton_mm           --------------------------
	.section	.text.triton_mm,"ax",@progbits
	.sectionflags	@"SHF_BARRIERS=1"
	.align	128
        .global         triton_mm
        .type           triton_mm,@function
        .size           triton_mm,(.L_x_2 - triton_mm)
        .other          triton_mm,@"STO_CUDA_ENTRY STV_DEFAULT"
triton_mm:
.text.triton_mm:
[----:B------:R-:W1:Y:S01]  /*0000*/  LDC R1, c[0x0][0x28] ;  /* 0x00000a00ff017b82 */ /* 0x000e620000000800 */
[----:B------:R-:W2:Y:S01]  /*0010*/  S2R R9, SR_CTAID.X ;  /* 0x0000000000097919 */ /* 0x000ea20000002500 */
[----:B------:R-:W-:-:S06]  /*0020*/  IMAD.MOV.U32 R5, RZ, RZ, -0x8 ;  /* 0xfffffff8ff057424 */ /* 0x000fcc00078e00ff */
[----:B------:R-:W3:Y:S01]  /*0030*/  S2UR UR5, SR_CgaCtaId ;  /* 0x00000000000579c3 */ /* 0x000ee20000008800 */
[----:B------:R-:W-:Y:S01]  /*0040*/  UMOV UR4, 0x400 ;  /* 0x0000040000047882 */ /* 0x000fe20000000000 */
[----:B------:R-:W-:Y:S01]  /*0050*/  ULDC.64 UR16, c[0x0][0x208] ;  /* 0x0000820000107ab9 */ /* 0x000fe20000000a00 */
[----:B------:R-:W-:Y:S01]  /*0060*/  IMAD.MOV.U32 R22, RZ, RZ, RZ ;  /* 0x000000ffff167224 */ /* 0x000fe200078e00ff */
[----:B------:R-:W-:Y:S02]  /*0070*/  CS2R R24, SRZ ;  /* 0x0000000000187805 */ /* 0x000fe4000001ff00 */
[----:B------:R-:W-:Y:S02]  /*0080*/  CS2R R26, SRZ ;  /* 0x00000000001a7805 */ /* 0x000fe4000001ff00 */
[----:B------:R-:W-:Y:S02]  /*0090*/  CS2R R28, SRZ ;  /* 0x00000000001c7805 */ /* 0x000fe4000001ff00 */
[----:B------:R-:W-:-:S02]  /*00a0*/  CS2R R30, SRZ ;  /* 0x00000000001e7805 */ /* 0x000fc4000001ff00 */
[----:B------:R-:W-:Y:S02]  /*00b0*/  CS2R R34, SRZ ;  /* 0x0000000000227805 */ /* 0x000fe4000001ff00 */
[----:B------:R-:W-:Y:S02]  /*00c0*/  CS2R R36, SRZ ;  /* 0x0000000000247805 */ /* 0x000fe4000001ff00 */
        /* <DEDUP_REMOVED lines=8> */
[----:B------:R-:W-:Y:S01]  /*0150*/  CS2R R54, SRZ ;  /* 0x0000000000367805 */ /* 0x000fe2000001ff00 */
[----:B------:R-:W-:Y:S01]  /*0160*/  UMOV UR14, 0xffffffff ;  /* 0xffffffff000e7882 */ /* 0x000fe20000000000 */
[----:B---3--:R-:W-:-:S03]  /*0170*/  UPRMT UR5, UR5, 0x654, UR4 ;  /* 0x0000065405057896 */ /* 0x008fc60008000004 */
[----:B------:R-:W-:Y:S01]  /*0180*/  UMOV UR4, URZ ;  /* 0x0000003f00047c82 */ /* 0x000fe20008000000 */
[----:B--2---:R-:W-:-:S05]  /*0190*/  IMAD.HI R0, R9, 0x2aaaaaab, RZ ;  /* 0x2aaaaaab09007827 */ /* 0x004fca00078e02ff */
[----:B------:R-:W-:-:S04]  /*01a0*/  SHF.R.U32.HI R3, RZ, 0x1f, R0 ;  /* 0x0000001fff037819 */ /* 0x000fc80000011600 */
[----:B------:R-:W-:-:S05]  /*01b0*/  LEA.HI.SX32 R4, R0, R3, 0x1a ;  /* 0x0000000300047211 */ /* 0x000fca00078fd2ff */
[C---:B------:R-:W-:Y:S02]  /*01c0*/  IMAD R0, R4.reuse, R5, 0x40 ;  /* 0x0000004004007424 */ /* 0x040fe400078e0205 */
[----:B------:R-:W-:-:S03]  /*01d0*/  IMAD R6, R4, -0x180, R9 ;  /* 0xfffffe8004067824 */ /* 0x000fc600078e0209 */
[----:B------:R-:W-:Y:S02]  /*01e0*/  VIMNMX R5, R0, 0x8, PT ;  /* 0x0000000800057848 */ /* 0x000fe40003fe0100 */
[----:B------:R-:W-:Y:S02]  /*01f0*/  IABS R12, R6 ;  /* 0x00000006000c7213 */ /* 0x000fe40000000000 */
[-C--:B------:R-:W-:Y:S02]  /*0200*/  IABS R11, R5.reuse ;  /* 0x00000005000b7213 */ /* 0x080fe40000000000 */
[-C--:B------:R-:W-:Y:S02]  /*0210*/  IABS R10, R5.reuse ;  /* 0x00000005000a7213 */ /* 0x080fe40000000000 */
[----:B------:R-:W2:Y:S01]  /*0220*/  I2F.RP R0, R11 ;  /* 0x0000000b00007306 */ /* 0x000ea20000209400 */
[----:B------:R-:W-:Y:S02]  /*0230*/  LOP3.LUT R6, R6, R5, RZ, 0x3c, !PT ;  /* 0x0000000506067212 */ /* 0x000fe400078e3cff */
[----:B------:R-:W-:-:S02]  /*0240*/  IMAD.MOV R10, RZ, RZ, -R10 ;  /* 0x000000ffff0a7224 */ /* 0x000fc400078e0a0a */
[----:B------:R-:W-:-:S03]  /*0250*/  ISETP.GE.AND P0, PT, R6, RZ, PT ;  /* 0x000000ff0600720c */ /* 0x000fc60003f06270 */
[----:B--2---:R-:W2:Y:S02]  /*0260*/  MUFU.RCP R0, R0 ;  /* 0x0000000000007308 */ /* 0x004ea40000001000 */
[----:B--2---:R-:W-:Y:S02]  /*0270*/  VIADD R2, R0, 0xffffffe ;  /* 0x0ffffffe00027836 */ /* 0x004fe40000000000 */
[----:B------:R-:W2:Y:S04]  /*0280*/  S2R R0, SR_TID.X ;  /* 0x0000000000007919 */ /* 0x000ea80000002100 */
[----:B------:R3:W4:Y:S02]  /*0290*/  F2I.FTZ.U32.TRUNC.NTZ R3, R2 ;  /* 0x0000000200037305 */ /* 0x000724000021f000 */
[----:B---3--:R-:W-:-:S02]  /*02a0*/  IMAD.MOV.U32 R2, RZ, RZ, RZ ;  /* 0x000000ffff027224 */ /* 0x008fc400078e00ff */
[----:B----4-:R-:W-:-:S04]  /*02b0*/  IMAD.MOV R8, RZ, RZ, -R3 ;  /* 0x000000ffff087224 */ /* 0x010fc800078e0a03 */
[----:B------:R-:W-:Y:S02]  /*02c0*/  IMAD R7, R8, R11, RZ ;  /* 0x0000000b08077224 */ /* 0x000fe400078e02ff */
[----:B------:R-:W-:Y:S02]  /*02d0*/  IMAD.MOV.U32 R8, RZ, RZ, R12 ;  /* 0x000000ffff087224 */ /* 0x000fe400078e000c */
[----:B------:R-:W-:Y:S01]  /*02e0*/  IMAD.HI.U32 R3, R3, R7, R2 ;  /* 0x0000000703037227 */ /* 0x000fe200078e0002 */
[----:B------:R-:W-:-:S05]  /*02f0*/  IABS R2, R9 ;  /* 0x0000000900027213 */ /* 0x000fca0000000000 */
[----:B------:R-:W-:-:S04]  /*0300*/  IMAD.HI.U32 R7, R3, R8, RZ ;  /* 0x0000000803077227 */ /* 0x000fc800078e00ff */
[----:B------:R-:W-:Y:S02]  /*0310*/  IMAD R8, R7, R10, R8 ;  /* 0x0000000a07087224 */ /* 0x000fe400078e0208 */
[----:B------:R-:W-:-:S03]  /*0320*/  IMAD.HI.U32 R3, R3, R2, RZ ;  /* 0x0000000203037227 */ /* 0x000fc600078e00ff */
[----:B------:R-:W-:Y:S01]  /*0330*/  ISETP.GT.U32.AND P3, PT, R11, R8, PT ;  /* 0x000000080b00720c */ /* 0x000fe20003f64070 */
[----:B------:R-:W-:-:S05]  /*0340*/  IMAD R2, R3, R10, R2 ;  /* 0x0000000a03027224 */ /* 0x000fca00078e0202 */
[----:B------:R-:W-:-:S07]  /*0350*/  ISETP.GT.U32.AND P2, PT, R11, R2, PT ;  /* 0x000000020b00720c */ /* 0x000fce0003f44070 */
[----:B------:R-:W-:Y:S02]  /*0360*/  @!P3 IMAD.IADD R8, R8, 0x1, -R11 ;  /* 0x000000010808b824 */ /* 0x000fe400078e0a0b */
[----:B------:R-:W-:-:S03]  /*0370*/  @!P3 VIADD R7, R7, 0x1 ;  /* 0x000000010707b836 */ /* 0x000fc60000000000 */
[----:B------:R-:W-:Y:S01]  /*0380*/  ISETP.GE.U32.AND P1, PT, R8, R11, PT ;  /* 0x0000000b0800720c */ /* 0x000fe20003f26070 */
[----:B------:R-:W-:Y:S01]  /*0390*/  @!P2 IMAD.IADD R2, R2, 0x1, -R11 ;  /* 0x000000010202a824 */ /* 0x000fe200078e0a0b */
[----:B--2---:R-:W-:-:S04]  /*03a0*/  SHF.R.U32.HI R8, RZ, 0x2, R0 ;  /* 0x00000002ff087819 */ /* 0x004fc80000011600 */
[----:B------:R-:W-:Y:S02]  /*03b0*/  ISETP.GT.U32.AND P2, PT, R11, R2, PT ;  /* 0x000000020b00720c */ /* 0x000fe40003f44070 */
[----:B------:R-:W-:-:S05]  /*03c0*/  SGXT.U32 R8, R8, 0x5 ;  /* 0x000000050808781a */ /* 0x000fca0000000000 */
[----:B------:R-:W-:Y:S01]  /*03d0*/  @P1 VIADD R7, R7, 0x1 ;  /* 0x0000000107071836 */ /* 0x000fe20000000000 */
[----:B------:R-:W-:Y:S02]  /*03e0*/  ISETP.NE.AND P1, PT, R5, RZ, PT ;  /* 0x000000ff0500720c */ /* 0x000fe40003f25270 */
[----:B------:R-:W-:Y:S01]  /*03f0*/  LOP3.LUT R5, RZ, R5, RZ, 0x33, !PT ;  /* 0x00000005ff057212 */ /* 0x000fe200078e33ff */
[----:B------:R-:W-:Y:S01]  /*0400*/  @!P0 IMAD.MOV R7, RZ, RZ, -R7 ;  /* 0x000000ffff078224 */ /* 0x000fe200078e0a07 */
[----:B------:R-:W-:Y:S01]  /*0410*/  ISETP.GE.AND P0, PT, R9, RZ, PT ;  /* 0x000000ff0900720c */ /* 0x000fe20003f06270 */
[----:B------:R-:W-:Y:S01]  /*0420*/  @!P2 IMAD.IADD R2, R2, 0x1, -R11 ;  /* 0x000000010202a824 */ /* 0x000fe200078e0a0b */
[----:B------:R-:W-:Y:S01]  /*0430*/  LOP3.LUT R9, R8, 0x20, RZ, 0xfc, !PT ;  /* 0x0000002008097812 */ /* 0x000fe200078efcff */
[----:B------:R-:W2:Y:S01]  /*0440*/  LDC.64 R10, c[0x0][0x210] ;  /* 0x00008400ff0a7b82 */ /* 0x000ea20000000a00 */
[----:B------:R-:W-:-:S05]  /*0450*/  SEL R3, R5, R7, !P1 ;  /* 0x0000000705037207 */ /* 0x000fca0004800000 */
[----:B------:R-:W-:-:S04]  /*0460*/  IMAD.SHL.U32 R3, R3, 0x40, RZ ;  /* 0x0000004003037824 */ /* 0x000fc800078e00ff */
[----:B------:R-:W-:Y:S01]  /*0470*/  @!P0 IMAD.MOV R2, RZ, RZ, -R2 ;  /* 0x000000ffff028224 */ /* 0x000fe200078e0a02 */
[----:B------:R-:W-:Y:S02]  /*0480*/  LOP3.LUT R14, R3, R8, RZ, 0xfc, !PT ;  /* 0x00000008030e7212 */ /* 0x000fe400078efcff */
[----:B------:R-:W-:Y:S02]  /*0490*/  LOP3.LUT R15, R3, 0x20, R8, 0xfe, !PT ;  /* 0x00000020030f7812 */ /* 0x000fe400078efe08 */
[----:B------:R-:W-:Y:S01]  /*04a0*/  SEL R5, R5, R2, !P1 ;  /* 0x0000000205057207 */ /* 0x000fe20004800000 */
[----:B------:R-:W-:-:S04]  /*04b0*/  IMAD.HI R6, R14, 0x2aaaaaab, RZ ;  /* 0x2aaaaaab0e067827 */ /* 0x000fc800078e02ff */
[----:B------:R-:W-:Y:S01]  /*04c0*/  IMAD R5, R4, 0x8, R5 ;  /* 0x0000000804057824 */ /* 0x000fe200078e0205 */
[----:B------:R-:W-:Y:S01]  /*04d0*/  SHF.R.U32.HI R7, RZ, 0x1f, R6 ;  /* 0x0000001fff077819 */ /* 0x000fe20000011606 */
[----:B------:R-:W-:Y:S02]  /*04e0*/  IMAD.SHL.U32 R4, R0, 0x8, RZ ;  /* 0x0000000800047824 */ /* 0x000fe400078e00ff */
[----:B------:R-:W-:Y:S01]  /*04f0*/  IMAD.SHL.U32 R2, R5, 0x40, RZ ;  /* 0x0000004005027824 */ /* 0x000fe200078e00ff */
[----:B------:R-:W-:Y:S01]  /*0500*/  SHF.R.S32.HI R16, RZ, 0x19, R5 ;  /* 0x00000019ff107819 */ /* 0x000fe20000011405 */
[----:B------:R-:W-:Y:S01]  /*0510*/  IMAD.HI R18, R15, 0x2aaaaaab, RZ ;  /* 0x2aaaaaab0f127827 */ /* 0x000fe200078e02ff */
[----:B------:R-:W-:Y:S02]  /*0520*/  LEA.HI R19, R6, R7, RZ, 0x17 ;  /* 0x0000000706137211 */ /* 0x000fe400078fb8ff */
[----:B------:R-:W3:Y:S01]  /*0530*/  LDC.64 R6, c[0x0][0x218] ;  /* 0x00008600ff067b82 */ /* 0x000ee20000000a00 */
[----:B------:R-:W-:-:S02]  /*0540*/  SGXT R16, R16, 0x1 ;  /* 0x000000011010781a */ /* 0x000fc40000000200 */
[----:B------:R-:W-:Y:S01]  /*0550*/  LOP3.LUT R12, R2, R8, RZ, 0xfc, !PT ;  /* 0x00000008020c7212 */ /* 0x000fe200078efcff */
[----:B------:R-:W-:Y:S01]  /*0560*/  IMAD R14, R19, -0xc00, R14 ;  /* 0xfffff400130e7824 */ /* 0x000fe200078e020e */
[----:B------:R-:W-:Y:S02]  /*0570*/  LOP3.LUT R13, R2, 0x20, R8, 0xfe, !PT ;  /* 0x00000020020d7812 */ /* 0x000fe400078efe08 */
[C---:B------:R-:W-:Y:S02]  /*0580*/  LEA.HI R17, R16.reuse, R12, RZ, 0xc ;  /* 0x0000000c10117211 */ /* 0x040fe400078f60ff */
[----:B------:R-:W-:Y:S02]  /*0590*/  LOP3.LUT R20, R4, 0x18, R0, 0x48, !PT ;  /* 0x0000001804147812 */ /* 0x000fe400078e4800 */
[----:B------:R-:W-:Y:S02]  /*05a0*/  LEA.HI R16, R16, R13, RZ, 0xc ;  /* 0x0000000d10107211 */ /* 0x000fe400078f60ff */
[----:B------:R-:W-:Y:S01]  /*05b0*/  SHF.R.U32.HI R21, RZ, 0x1f, R18 ;  /* 0x0000001fff157819 */ /* 0x000fe20000011612 */
[--C-:B------:R-:W-:Y:S01]  /*05c0*/  IMAD R5, R8, 0x20, R20.reuse ;  /* 0x0000002008057824 */ /* 0x100fe200078e0214 */
[----:B------:R-:W-:Y:S01]  /*05d0*/  LOP3.LUT R17, R17, 0x3ff000, RZ, 0xc0, !PT ;  /* 0x003ff00011117812 */ /* 0x000fe200078ec0ff */
[----:B------:R-:W-:Y:S01]  /*05e0*/  IMAD R8, R9, 0x20, R20 ;  /* 0x0000002009087824 */ /* 0x000fe200078e0214 */
[----:B------:R-:W-:-:S02]  /*05f0*/  LOP3.LUT R16, R16, 0x3ff000, RZ, 0xc0, !PT ;  /* 0x003ff00010107812 */ /* 0x000fc400078ec0ff */
[----:B------:R-:W-:Y:S01]  /*0600*/  LEA.HI R18, R18, R21, RZ, 0x17 ;  /* 0x0000001512127211 */ /* 0x000fe200078fb8ff */
[----:B------:R-:W-:Y:S01]  /*0610*/  IMAD.IADD R12, R12, 0x1, -R17 ;  /* 0x000000010c0c7824 */ /* 0x000fe200078e0a11 */
[----:B------:R-:W-:Y:S01]  /*0620*/  LOP3.LUT R9, R4, 0x18, RZ, 0xc0, !PT ;  /* 0x0000001804097812 */ /* 0x000fe200078ec0ff */
[----:B------:R-:W-:Y:S01]  /*0630*/  IMAD.IADD R16, R13, 0x1, -R16 ;  /* 0x000000010d107824 */ /* 0x000fe200078e0a10 */
[----:B------:R-:W-:Y:S01]  /*0640*/  LEA R23, R5, UR5, 0x1 ;  /* 0x0000000505177c11 */ /* 0x000fe2000f8e08ff */
[----:B------:R-:W-:Y:S01]  /*0650*/  IMAD R18, R18, -0xc00, R15 ;  /* 0xfffff40012127824 */ /* 0x000fe200078e020f */
[----:B------:R-:W-:Y:S01]  /*0660*/  LEA R33, R8, UR5, 0x1 ;  /* 0x0000000508217c11 */ /* 0x000fe2000f8e08ff */
[--C-:B------:R-:W-:Y:S02]  /*0670*/  IMAD R17, R12, 0xc00, R9.reuse ;  /* 0x00000c000c117824 */ /* 0x100fe400078e0209 */
[--C-:B------:R-:W-:Y:S02]  /*0680*/  IMAD R19, R16, 0xc00, R9.reuse ;  /* 0x00000c0010137824 */ /* 0x100fe400078e0209 */
[----:B------:R-:W-:-:S02]  /*0690*/  IMAD R21, R14, 0xc00, R9 ;  /* 0x00000c000e157824 */ /* 0x000fc400078e0209 */
[----:B------:R-:W-:Y:S02]  /*06a0*/  IMAD R9, R18, 0xc00, R9 ;  /* 0x00000c0012097824 */ /* 0x000fe400078e0209 */
[----:B--2---:R-:W-:-:S04]  /*06b0*/  IMAD.WIDE R16, R17, 0x2, R10 ;  /* 0x0000000211107825 */ /* 0x004fc800078e020a */
[----:B------:R-:W-:Y:S01]  /*06c0*/  IMAD.WIDE R18, R19, 0x2, R10 ;  /* 0x0000000213127825 */ /* 0x000fe200078e020a */
[----:B------:R-:W-:Y:S01]  /*06d0*/  @!PT LDS RZ, [RZ] ;  /* 0x00000000fffff984 */ /* 0x000fe20000000800 */
[----:B------:R-:W-:Y:S01]  /*06e0*/  @!PT LDS RZ, [RZ] ;  /* 0x00000000fffff984 */ /* 0x000fe20000000800 */
[----:B------:R-:W-:Y:S01]  /*06f0*/  @!PT LDS RZ, [RZ] ;  /* 0x00000000fffff984 */ /* 0x000fe20000000800 */
[----:B------:R2:W-:Y:S01]  /*0700*/  LDGSTS.E.BYPASS.128 [R23], desc[UR16][R16.64] ;  /* 0x0000000010177fae */ /* 0x0005e2000b901c50 */
[----:B------:R-:W-:Y:S02]  /*0710*/  IADD3 R10, P2, R16, 0x40, RZ ;  /* 0x00000040100a7810 */ /* 0x000fe40007f5e0ff */
[--C-:B---3--:R-:W-:Y:S01]  /*0720*/  IMAD.WIDE R20, R21, 0x2, R6.reuse ;  /* 0x0000000215147825 */ /* 0x108fe200078e0206 */
[----:B------:R3:W-:Y:S01]  /*0730*/  LDGSTS.E.BYPASS.128 [R33], desc[UR16][R18.64] ;  /* 0x0000000012217fae */ /* 0x0007e2000b901c50 */
[----:B------:R-:W-:Y:S02]  /*0740*/  IADD3 R11, P0, R18, 0x40, RZ ;  /* 0x00000040120b7810 */ /* 0x000fe40007f1e0ff */
[----:B------:R-:W-:Y:S01]  /*0750*/  IMAD.WIDE R6, R9, 0x2, R6 ;  /* 0x0000000209067825 */ /* 0x000fe200078e0206 */
[----:B------:R-:W0:Y:S01]  /*0760*/  LDGDEPBAR ;  /* 0x00000000000079af */ /* 0x000e220000000000 */
[----:B------:R-:W-:-:S02]  /*0770*/  IADD3 R9, P1, R20, 0x40, RZ ;  /* 0x0000004014097810 */ /* 0x000fc40007f3e0ff */
[----:B------:R-:W-:Y:S01]  /*0780*/  IMAD.X R12, RZ, RZ, R19, P0 ;  /* 0x000000ffff0c7224 */ /* 0x000fe200000e0613 */
[----:B------:R-:W-:Y:S01]  /*0790*/  LDGSTS.E.BYPASS.128 [R23+0x2000], desc[UR16][R20.64] ;  /* 0x0200000014177fae */ /* 0x000fe2000b901c50 */
[----:B------:R-:W-:Y:S01]  /*07a0*/  IMAD.X R15, RZ, RZ, R17, P2 ;  /* 0x000000ffff0f7224 */ /* 0x000fe200010e0611 */
[----:B------:R-:W-:Y:S01]  /*07b0*/  IADD3 R13, P0, R6, 0x40, RZ ;  /* 0x00000040060d7810 */ /* 0x000fe20007f1e0ff */
[----:B------:R-:W-:Y:S01]  /*07c0*/  IMAD.X R14, RZ, RZ, R21, P1 ;  /* 0x000000ffff0e7224 */ /* 0x000fe200008e0615 */
[----:B------:R4:W-:Y:S01]  /*07d0*/  LDGSTS.E.BYPASS.128 [R33+0x2000], desc[UR16][R6.64] ;  /* 0x0200000006217fae */ /* 0x0009e2000b901c50 */
[----:B--2---:R-:W-:Y:S02]  /*07e0*/  SHF.R.U32.HI R17, RZ, 0x5, R0 ;  /* 0x00000005ff117819 */ /* 0x004fe40000011600 */
[----:B------:R-:W-:Y:S01]  /*07f0*/  IMAD.X R16, RZ, RZ, R7, P0 ;  /* 0x000000ffff107224 */ /* 0x000fe200000e0607 */
[----:B------:R-:W0:Y:S01]  /*0800*/  LDGDEPBAR ;  /* 0x00000000000079af */ /* 0x000e220000000000 */
[----:B---3--:R-:W-:-:S02]  /*0810*/  LOP3.LUT R18, R17, 0x7fffffc, RZ, 0xc0, !PT ;  /* 0x07fffffc11127812 */ /* 0x008fc400078ec0ff */
[----:B-1--4-:R-:W-:-:S07]  /*0820*/  CS2R R32, SRZ ;  /* 0x0000000000207805 */ /* 0x012fce000001ff00 */
.L_x_0:
[----:B-1----:R-:W1:Y:S01]  /*0830*/  SHFL.IDX PT, R6, R18, RZ, 0x1f ;  /* 0x00001fff12067589 */ /* 0x002e6200000e0000 */
[----:B------:R-:W-:Y:S01]  /*0840*/  UIADD3 UR14, UR14, 0x1, URZ ;  /* 0x000000010e0e7890 */ /* 0x000fe2000fffe03f */
[----:B------:R-:W-:-:S04]  /*0850*/  DEPBAR.LE SB0, 0x0 ;  /* 0x000080000000791a */ /* 0x000fc80000000000 */
[----:B------:R-:W-:Y:S01]  /*0860*/  UISETP.GE.AND UP0, UPT, UR14, 0x2, UPT ;  /* 0x000000020e00788c */ /* 0x000fe2000bf06270 */
[----:B------:R-:W-:Y:S01]  /*0870*/  BAR.SYNC.DEFER_BLOCKING 0x0 ;  /* 0x0000000000007b1d */ /* 0x000fe20000010000 */
[----:B------:R-:W-:Y:S01]  /*0880*/  UIADD3 UR4, UR4, 0x1, URZ ;  /* 0x0000000104047890 */ /* 0x000fe2000fffe03f */
[C---:B------:R-:W-:Y:S01]  /*0890*/  ISETP.GE.U32.AND P0, PT, R22.reuse, 0xbe0, PT ;  /* 0x00000be01600780c */ /* 0x040fe20003f06070 */
[----:B------:R-:W-:Y:S01]  /*08a0*/  USEL UR14, UR14, URZ, !UP0 ;  /* 0x0000003f0e0e7287 */ /* 0x000fe2000c000000 */
[----:B------:R-:W-:Y:S02]  /*08b0*/  IMAD.MOV.U32 R7, RZ, RZ, R15 ;  /* 0x000000ffff077224 */ /* 0x000fe400078e000f */
[----:B------:R-:W-:Y:S01]  /*08c0*/  UMOV UR11, 0x80000020 ;  /* 0x80000020000b7882 */ /* 0x000fe20000000000 */
[----:B------:R-:W-:Y:S01]  /*08d0*/  VIADD R22, R22, 0x20 ;  /* 0x0000002016167836 */ /* 0x000fe20000000000 */
[----:B-1----:R-:W-:Y:S01]  /*08e0*/  R2UR UR6, R6 ;  /* 0x00000000060672ca */ /* 0x002fe200000e0000 */
[----:B------:R-:W-:Y:S01]  /*08f0*/  IMAD.MOV.U32 R6, RZ, RZ, R10 ;  /* 0x000000ffff067224 */ /* 0x000fe200078e000a */
[----:B------:R-:W-:Y:S01]  /*0900*/  IADD3 R10, P4, R10, 0x40, RZ ;  /* 0x000000400a0a7810 */ /* 0x000fe20007f9e0ff */
[----:B------:R-:W-:-:S04]  /*0910*/  WARPGROUP.ARRIVE ;  /* 0x00000000000079c5 */ /* 0x000fc80000000000 */
[----:B------:R-:W-:-:S06]  /*0920*/  IMAD.X R15, RZ, RZ, R15, P4 ;  /* 0x000000ffff0f7224 */ /* 0x000fcc00020e060f */
[----:B------:R-:W-:Y:S02]  /*0930*/  USHF.L.U32 UR7, UR6, 0x6, URZ ;  /* 0x0000000606077899 */ /* 0x000fe4000800063f */
[----:B------:R-:W-:Y:S02]  /*0940*/  ULEA UR6, UR14, UR5, 0xc ;  /* 0x000000050e067291 */ /* 0x000fe4000f8e603f */
[----:B------:R-:W-:Y:S02]  /*0950*/  ULOP3.LUT UR7, UR7, 0xc0, URZ, 0xc0, !UPT ;  /* 0x000000c007077892 */ /* 0x000fe4000f8ec03f */
[----:B------:R-:W-:Y:S02]  /*0960*/  USHF.R.U32.HI UR8, URZ, 0x4, UR6 ;  /* 0x000000043f087899 */ /* 0x000fe40008011606 */
[----:B------:R-:W-:Y:S02]  /*0970*/  UIADD3 UR6, UR6, 0x2000, URZ ;  /* 0x0000200006067890 */ /* 0x000fe4000fffe03f */
[----:B------:R-:W-:-:S02]  /*0980*/  ULOP3.LUT UR8, UR8, 0x3fff, URZ, 0xc0, !UPT ;  /* 0x00003fff08087892 */ /* 0x000fc4000f8ec03f */
[----:B------:R-:W-:Y:S02]  /*0990*/  USHF.R.U32.HI UR6, URZ, 0x4, UR6 ;  /* 0x000000043f067899 */ /* 0x000fe40008011606 */
[----:B------:R-:W-:Y:S02]  /*09a0*/  UIADD3 UR12, UP0, UR7, UR8, URZ ;  /* 0x00000008070c7290 */ /* 0x000fe4000ff1e03f */
[----:B------:R-:W-:Y:S02]  /*09b0*/  ULOP3.LUT UR6, UR6, 0x3fff, URZ, 0xc0, !UPT ;  /* 0x00003fff06067892 */ /* 0x000fe4000f8ec03f */
[----:B------:R-:W-:Y:S02]  /*09c0*/  UIADD3.X UR13, URZ, URZ, URZ, UP0, !UPT ;  /* 0x0000003f3f0d7290 */ /* 0x000fe400087fe43f */
[----:B------:R-:W-:Y:S02]  /*09d0*/  ULOP3.LUT UR10, UR6, 0x1000000, URZ, 0xfc, !UPT ;  /* 0x01000000060a7892 */ /* 0x000fe4000f8efc3f */
[----:B------:R-:W-:-:S02]  /*09e0*/  ULOP3.LUT UR8, UR12, 0x1000000, URZ, 0xfc, !UPT ;  /* 0x010000000c087892 */ /* 0x000fc4000f8efc3f */
[----:B------:R-:W-:Y:S01]  /*09f0*/  ULOP3.LUT UR9, UR13, 0x80000020, URZ, 0xfc, !UPT ;  /* 0x800000200d097892 */ /* 0x000fe2000f8efc3f */
[----:B------:R-:W-:Y:S01]  /*0a00*/  UMOV UR7, URZ ;  /* 0x0000003f00077c82 */ /* 0x000fe20008000000 */
[----:B------:R-:W-:-:S04]  /*0a10*/  UISETP.GE.AND UP0, UPT, UR4, 0x2, UPT ;  /* 0x000000020400788c */ /* 0x000fc8000bf06270 */
[----:B------:R-:W-:-:S03]  /*0a20*/  USEL UR4, UR4, URZ, !UP0 ;  /* 0x0000003f04047287 */ /* 0x000fc6000c000000 */
[----:B------:R-:W-:Y:S01]  /*0a30*/  HGMMA.64x64x16.F32.BF16 R24, gdesc[UR8], R24 ;  /* 0x00e00000081879f0 */ /* 0x000fe20008701818 */
[----:B------:R-:W-:Y:S01]  /*0a40*/  UMOV UR8, 0x1000002 ;  /* 0x0100000200087882 */ /* 0x000fe20000000000 */
[----:B------:R-:W-:Y:S02]  /*0a50*/  UMOV UR9, 0x80000020 ;  /* 0x8000002000097882 */ /* 0x000fe40000000000 */
[----:B------:R-:W-:Y:S02]  /*0a60*/  UIADD3.64 UR10, UR6, UR8, URZ ;  /* 0x00000008060a7297 */ /* 0x000fe4000fffe03f */
[----:B------:R-:W-:Y:S02]  /*0a70*/  UIADD3.64 UR8, UR12, UR8, URZ ;  /* 0x000000080c087297 */ /* 0x000fe4000fffe03f */
[----:B------:R-:W-:-:S06]  /*0a80*/  ULEA UR6, UR4, UR5, 0xc ;  /* 0x0000000504067291 */ /* 0x000fcc000f8e603f */
[----:B------:R-:W-:Y:S02]  /*0a90*/  LEA R19, R5, UR6, 0x1 ;  /* 0x0000000605137c11 */ /* 0x000fe4000f8e08ff */
[----:B------:R-:W-:Y:S01]  /*0aa0*/  LEA R21, R8, UR6, 0x1 ;  /* 0x0000000608157c11 */ /* 0x000fe2000f8e08ff */
[----:B------:R-:W-:Y:S03]  /*0ab0*/  HGMMA.64x64x16.F32.BF16 R24, gdesc[UR8], R24, gsb0 ;  /* 0x00e00000081879f0 */ /* 0x000fe60008001818 */
[----:B------:R-:W-:Y:S02]  /*0ac0*/  WARPGROUP.DEPBAR.LE gsb0, 0x1 ;  /* 0x00008000000079c5 */ /* 0x000fe40000010100 */
[----:B------:R-:W-:Y:S06]  /*0ad0*/  BAR.SYNC.DEFER_BLOCKING 0x0 ;  /* 0x0000000000007b1d */ /* 0x000fec0000010000 */
[----:B------:R-:W-:Y:S01]  /*0ae0*/  @!PT LDS RZ, [RZ] ;  /* 0x00000000fffff984 */ /* 0x000fe20000000800 */
[----:B------:R-:W-:Y:S01]  /*0af0*/  @!PT LDS RZ, [RZ] ;  /* 0x00000000fffff984 */ /* 0x000fe20000000800 */
[----:B------:R-:W-:Y:S01]  /*0b00*/  @!PT LDS RZ, [RZ] ;  /* 0x00000000fffff984 */ /* 0x000fe20000000800 */
[----:B------:R1:W-:Y:S02]  /*0b10*/  LDGSTS.E.BYPASS.128 [R19], desc[UR16][R6.64], !P0 ;  /* 0x0000000006137fae */ /* 0x0003e4000c101c50 */
[----:B-1----:R-:W-:Y:S01]  /*0b20*/  IMAD.MOV.U32 R6, RZ, RZ, R11 ;  /* 0x000000ffff067224 */ /* 0x002fe200078e000b */
[----:B------:R-:W-:Y:S01]  /*0b30*/  IADD3 R11, P3, R11, 0x40, RZ ;  /* 0x000000400b0b7810 */ /* 0x000fe20007f7e0ff */
[----:B------:R-:W-:-:S04]  /*0b40*/  IMAD.MOV.U32 R7, RZ, RZ, R12 ;  /* 0x000000ffff077224 */ /* 0x000fc800078e000c */
[----:B------:R-:W-:Y:S01]  /*0b50*/  IMAD.X R12, RZ, RZ, R12, P3 ;  /* 0x000000ffff0c7224 */ /* 0x000fe200018e060c */
[----:B------:R1:W-:Y:S04]  /*0b60*/  LDGSTS.E.BYPASS.128 [R21], desc[UR16][R6.64], !P0 ;  /* 0x0000000006157fae */ /* 0x0003e8000c101c50 */
[----:B------:R-:W0:Y:S01]  /*0b70*/  LDGDEPBAR ;  /* 0x00000000000079af */ /* 0x000e220000000000 */
[----:B-1----:R-:W-:Y:S01]  /*0b80*/  IMAD.MOV.U32 R6, RZ, RZ, R9 ;  /* 0x000000ffff067224 */ /* 0x002fe200078e0009 */
[----:B------:R-:W-:Y:S01]  /*0b90*/  IADD3 R9, P2, R9, 0x40, RZ ;  /* 0x0000004009097810 */ /* 0x000fe20007f5e0ff */
[----:B------:R-:W-:-:S04]  /*0ba0*/  IMAD.MOV.U32 R7, RZ, RZ, R14 ;  /* 0x000000ffff077224 */ /* 0x000fc800078e000e */
[----:B------:R-:W-:Y:S01]  /*0bb0*/  IMAD.X R14, RZ, RZ, R14, P2 ;  /* 0x000000ffff0e7224 */ /* 0x000fe200010e060e */
[----:B------:R1:W-:Y:S02]  /*0bc0*/  LDGSTS.E.BYPASS.128 [R19+0x2000], desc[UR16][R6.64], !P0 ;  /* 0x0200000006137fae */ /* 0x0003e4000c101c50 */
[----:B-1----:R-:W-:Y:S01]  /*0bd0*/  IMAD.MOV.U32 R6, RZ, RZ, R13 ;  /* 0x000000ffff067224 */ /* 0x002fe200078e000d */
[----:B------:R-:W-:Y:S01]  /*0be0*/  IADD3 R13, P1, R13, 0x40, RZ ;  /* 0x000000400d0d7810 */ /* 0x000fe20007f3e0ff */
[----:B------:R-:W-:-:S04]  /*0bf0*/  IMAD.MOV.U32 R7, RZ, RZ, R16 ;  /* 0x000000ffff077224 */ /* 0x000fc800078e0010 */
[----:B------:R-:W-:Y:S01]  /*0c00*/  IMAD.X R16, RZ, RZ, R16, P1 ;  /* 0x000000ffff107224 */ /* 0x000fe200008e0610 */
[----:B------:R1:W-:Y:S04]  /*0c10*/  LDGSTS.E.BYPASS.128 [R21+0x2000], desc[UR16][R6.64], !P0 ;  /* 0x0200000006157fae */ /* 0x0003e8000c101c50 */
[----:B------:R-:W0:Y:S01]  /*0c20*/  LDGDEPBAR ;  /* 0x00000000000079af */ /* 0x000e220000000000 */
[----:B------:R-:W-:Y:S05]  /*0c30*/  @!P0 BRA `(.L_x_0) ;  /* 0xfffffff800fc8947 */ /* 0x000fea000383ffff */
[----:B------:R-:W-:Y:S02]  /*0c40*/  WARPGROUP.DEPBAR.LE gsb0, 0x0 ;  /* 0x00008000000079c5 */ /* 0x000fe40000010000 */
[----:B------:R-:W-:-:S04]  /*0c50*/  DEPBAR.LE SB0, 0x0 ;  /* 0x000080000000791a */ /* 0x000fc80000000000 */
[----:B------:R-:W-:Y:S02]  /*0c60*/  SHF.R.U32.HI R5, RZ, 0x1, R0 ;  /* 0x00000001ff057819 */ /* 0x000fe40000011600 */
[----:B-1----:R-:W-:Y:S02]  /*0c70*/  LOP3.LUT R6, R0, 0xf, RZ, 0xc0, !PT ;  /* 0x0000000f00067812 */ /* 0x002fe400078ec0ff */
[----:B------:R-:W-:Y:S02]  /*0c80*/  LOP3.LUT R7, R5, 0x8, RZ, 0xc0, !PT ;  /* 0x0000000805077812 */ /* 0x000fe400078ec0ff */
[----:B------:R-:W-:Y:S02]  /*0c90*/  LOP3.LUT R17, R17, 0x3, RZ, 0xc0, !PT ;  /* 0x0000000311117812 */ /* 0x000fe400078ec0ff */
[----:B------:R-:W-:Y:S01]  /*0ca0*/  F2FP.BF16.F32.PACK_AB R24, R25, R24 ;  /* 0x000000181918723e */ /* 0x000fe200000010ff */
[----:B------:R-:W-:Y:S01]  /*0cb0*/  IMAD R6, R6, 0x48, R7 ;  /* 0x0000004806067824 */ /* 0x000fe200078e0207 */
[----:B------:R-:W-:-:S02]  /*0cc0*/  F2FP.BF16.F32.PACK_AB R25, R27, R26 ;  /* 0x0000001a1b19723e */ /* 0x000fc400000010ff */
[----:B------:R-:W-:Y:S01]  /*0cd0*/  F2FP.BF16.F32.PACK_AB R32, R33, R32 ;  /* 0x000000202120723e */ /* 0x000fe200000010ff */
[----:B------:R-:W-:Y:S01]  /*0ce0*/  IMAD R6, R17, 0x480, R6 ;  /* 0x0000048011067824 */ /* 0x000fe200078e0206 */
[----:B------:R-:W-:Y:S02]  /*0cf0*/  F2FP.BF16.F32.PACK_AB R26, R29, R28 ;  /* 0x0000001c1d1a723e */ /* 0x000fe400000010ff */
[----:B------:R-:W-:Y:S02]  /*0d00*/  F2FP.BF16.F32.PACK_AB R27, R31, R30 ;  /* 0x0000001e1f1b723e */ /* 0x000fe400000010ff */
[----:B------:R-:W-:Y:S02]  /*0d10*/  F2FP.BF16.F32.PACK_AB R33, R35, R34 ;  /* 0x000000222321723e */ /* 0x000fe400000010ff */
[----:B------:R-:W-:Y:S02]  /*0d20*/  F2FP.BF16.F32.PACK_AB R40, R41, R40 ;  /* 0x000000282928723e */ /* 0x000fe400000010ff */
[----:B------:R-:W-:Y:S01]  /*0d30*/  LEA R20, R6, UR5, 0x1 ;  /* 0x0000000506147c11 */ /* 0x000fe2000f8e08ff */
[----:B------:R-:W-:Y:S01]  /*0d40*/  BAR.SYNC.DEFER_BLOCKING 0x0 ;  /* 0x0000000000007b1d */ /* 0x000fe20000010000 */
[----:B------:R-:W-:-:S02]  /*0d50*/  F2FP.BF16.F32.PACK_AB R34, R37, R36 ;  /* 0x000000242522723e */ /* 0x000fc400000010ff */
[----:B------:R-:W-:Y:S02]  /*0d60*/  F2FP.BF16.F32.PACK_AB R35, R39, R38 ;  /* 0x000000262723723e */ /* 0x000fe400000010ff */
[----:B------:R-:W-:-:S03]  /*0d70*/  F2FP.BF16.F32.PACK_AB R41, R43, R42 ;  /* 0x0000002a2b29723e */ /* 0x000fc600000010ff */
[----:B------:R-:W1:Y:S01]  /*0d80*/  LDC.64 R6, c[0x0][0x220] ;  /* 0x00008800ff067b82 */ /* 0x000e620000000a00 */
[----:B------:R-:W-:Y:S02]  /*0d90*/  F2FP.BF16.F32.PACK_AB R48, R49, R48 ;  /* 0x000000303130723e */ /* 0x000fe400000010ff */
[----:B------:R-:W-:Y:S02]  /*0da0*/  F2FP.BF16.F32.PACK_AB R42, R45, R44 ;  /* 0x0000002c2d2a723e */ /* 0x000fe400000010ff */
[----:B------:R-:W-:Y:S02]  /*0db0*/  F2FP.BF16.F32.PACK_AB R43, R47, R46 ;  /* 0x0000002e2f2b723e */ /* 0x000fe400000010ff */
[----:B------:R-:W-:Y:S02]  /*0dc0*/  F2FP.BF16.F32.PACK_AB R49, R51, R50 ;  /* 0x000000323331723e */ /* 0x000fe400000010ff */
[----:B------:R-:W-:Y:S02]  /*0dd0*/  F2FP.BF16.F32.PACK_AB R50, R53, R52 ;  /* 0x000000343532723e */ /* 0x000fe400000010ff */
[----:B------:R-:W-:-:S02]  /*0de0*/  F2FP.BF16.F32.PACK_AB R51, R55, R54 ;  /* 0x000000363733723e */ /* 0x000fc400000010ff */
[----:B------:R-:W-:Y:S02]  /*0df0*/  SHF.R.U32.HI R8, RZ, 0x3, R0 ;  /* 0x00000003ff087819 */ /* 0x000fe40000011600 */
[----:B------:R-:W-:Y:S02]  /*0e00*/  LOP3.LUT R3, R3, 0x38, R4, 0xf8, !PT ;  /* 0x0000003803037812 */ /* 0x000fe400078ef804 */
[----:B------:R-:W-:Y:S01]  /*0e10*/  SGXT.U32 R5, R8, 0x2 ;  /* 0x000000020805781a */ /* 0x000fe20000000000 */
[----:B------:R-:W-:Y:S01]  /*0e20*/  STSM.16.M88.4 [R20], R24 ;  /* 0x0000001814007844 */ /* 0x000fe20000000200 */
[----:B------:R-:W-:Y:S01]  /*0e30*/  IMAD.SHL.U32 R8, R17, 0x4, RZ ;  /* 0x0000000411087824 */ /* 0x000fe200078e00ff */
[----:B------:R-:W-:Y:S02]  /*0e40*/  ISETP.GE.AND P0, PT, R3, 0xc00, PT ;  /* 0x00000c000300780c */ /* 0x000fe40003f06270 */
[----:B------:R-:W-:Y:S02]  /*0e50*/  STSM.16.M88.4 [R20+0x20], R32 ;  /* 0x0000202014007844 */ /* 0x000fe40000000200 */
[----:B------:R-:W-:-:S02]  /*0e60*/  LOP3.LUT R8, R8, R5, RZ, 0xfc, !PT ;  /* 0x0000000508087212 */ /* 0x000fc400078efcff */
[----:B------:R-:W-:Y:S01]  /*0e70*/  STSM.16.M88.4 [R20+0x40], R40 ;  /* 0x0000402814007844 */ /* 0x000fe20000000200 */
[----:B------:R-:W-:-:S03]  /*0e80*/  LOP3.LUT R5, R4, 0x38, RZ, 0xc0, !PT ;  /* 0x0000003804057812 */ /* 0x000fc600078ec0ff */
[----:B------:R2:W-:Y:S02]  /*0e90*/  STSM.16.M88.4 [R20+0x60], R48 ;  /* 0x0000603014007844 */ /* 0x0005e40000000200 */
[----:B------:R-:W-:-:S05]  /*0ea0*/  IMAD R5, R8, 0x48, R5 ;  /* 0x0000004808057824 */ /* 0x000fca00078e0205 */
[----:B------:R-:W-:Y:S01]  /*0eb0*/  LEA R22, R5, UR5, 0x1 ;  /* 0x0000000505167c11 */ /* 0x000fe2000f8e08ff */
[----:B------:R-:W-:Y:S01]  /*0ec0*/  BAR.SYNC.DEFER_BLOCKING 0x0 ;  /* 0x0000000000007b1d */ /* 0x000fe20000010000 */
[----:B------:R-:W-:-:S04]  /*0ed0*/  SHF.R.U32.HI R5, RZ, 0x3, R0 ;  /* 0x00000003ff057819 */ /* 0x000fc80000011600 */
[----:B------:R-:W-:-:S04]  /*0ee0*/  SGXT.U32 R5, R5, 0x4 ;  /* 0x000000040505781a */ /* 0x000fc80000000000 */
[----:B------:R-:W-:-:S04]  /*0ef0*/  LOP3.LUT R2, R5, R2, RZ, 0xfc, !PT ;  /* 0x0000000205027212 */ /* 0x000fc800078efcff */
[C---:B------:R-:W-:Y:S01]  /*0f00*/  LOP3.LUT R4, R2.reuse, 0x10, RZ, 0xfc, !PT ;  /* 0x0000001002047812 */ /* 0x040fe200078efcff */
[C---:B------:R-:W-:Y:S01]  /*0f10*/  IMAD R23, R2.reuse, 0xc00, R3 ;  /* 0x00000c0002177824 */ /* 0x040fe200078e0203 */
[C---:B------:R-:W-:Y:S02]  /*0f20*/  LOP3.LUT R0, R2.reuse, 0x20, RZ, 0xfc, !PT ;  /* 0x0000002002007812 */ /* 0x040fe400078efcff */
[C---:B------:R-:W-:Y:S01]  /*0f30*/  ISETP.LT.AND P1, PT, R2.reuse, 0x1000, !P0 ;  /* 0x000010000200780c */ /* 0x040fe20004721270 */
[C---:B------:R-:W-:Y:S01]  /*0f40*/  VIADD R5, R23.reuse, 0xc000 ;  /* 0x0000c00017057836 */ /* 0x040fe20000000000 */
[----:B------:R-:W-:Y:S01]  /*0f50*/  LOP3.LUT R2, R2, 0x30, RZ, 0xfc, !PT ;  /* 0x0000003002027812 */ /* 0x000fe200078efcff */
[----:B------:R-:W-:Y:S01]  /*0f60*/  VIADD R21, R23, 0x18000 ;  /* 0x0001800017157836 */ /* 0x000fe20000000000 */
[----:B------:R-:W-:Y:S01]  /*0f70*/  ISETP.LT.AND P2, PT, R4, 0x1000, !P0 ;  /* 0x000010000400780c */ /* 0x000fe20004741270 */
[--C-:B-1----:R-:W-:Y:S01]  /*0f80*/  IMAD.WIDE R4, R5, 0x2, R6.reuse ;  /* 0x0000000205047825 */ /* 0x102fe200078e0206 */
[----:B------:R-:W-:Y:S01]  /*0f90*/  ISETP.LT.AND P3, PT, R0, 0x1000, !P0 ;  /* 0x000010000000780c */ /* 0x000fe20004761270 */
[----:B------:R-:W1:Y:S01]  /*0fa0*/  LDS.128 R16, [R22] ;  /* 0x0000000016107984 */ /* 0x000e620000000c00 */
[----:B------:R-:W-:Y:S01]  /*0fb0*/  ISETP.LT.AND P0, PT, R2, 0x1000, !P0 ;  /* 0x000010000200780c */ /* 0x000fe20004701270 */
[----:B------:R-:W-:-:S02]  /*0fc0*/  IMAD.WIDE R2, R23, 0x2, R6 ;  /* 0x0000000217027825 */ /* 0x000fc400078e0206 */
[----:B------:R-:W3:Y:S02]  /*0fd0*/  LDS.128 R12, [R22+0x900] ;  /* 0x00090000160c7984 */ /* 0x000ee40000000c00 */
[----:B--2---:R-:W-:Y:S02]  /*0fe0*/  IMAD.WIDE R20, R21, 0x2, R6 ;  /* 0x0000000215147825 */ /* 0x004fe400078e0206 */
[----:B------:R-:W2:Y:S04]  /*0ff0*/  LDS.128 R8, [R22+0x1200] ;  /* 0x0012000016087984 */ /* 0x000ea80000000c00 */
[----:B-1----:R1:W-:Y:S04]  /*1000*/  @P1 STG.E.128 desc[UR16][R2.64], R16 ;  /* 0x0000001002001986 */ /* 0x0023e8000c101d10 */
[----:B---3--:R1:W-:Y:S04]  /*1010*/  @P2 STG.E.128 desc[UR16][R4.64], R12 ;  /* 0x0000000c04002986 */ /* 0x0083e8000c101d10 */
[----:B--2---:R1:W-:Y:S01]  /*1020*/  @P3 STG.E.128 desc[UR16][R20.64], R8 ;  /* 0x0000000814003986 */ /* 0x0043e2000c101d10 */
[----:B------:R-:W-:Y:S05]  /*1030*/  @!P0 EXIT ;  /* 0x000000000000894d */ /* 0x000fea0003800000 */
[----:B-1----:R-:W1:Y:S01]  /*1040*/  LDS.128 R8, [R22+0x1b00] ;  /* 0x001b000016087984 */ /* 0x002e620000000c00 */
[----:B------:R-:W-:-:S04]  /*1050*/  VIADD R23, R23, 0x24000 ;  /* 0x0002400017177836 */ /* 0x000fc80000000000 */
[----:B------:R-:W-:-:S05]  /*1060*/  IMAD.WIDE R6, R23, 0x2, R6 ;  /* 0x0000000217067825 */ /* 0x000fca00078e0206 */
[----:B-1----:R-:W-:Y:S01]  /*1070*/  STG.E.128 desc[UR16][R6.64], R8 ;  /* 0x0000000806007986 */ /* 0x002fe2000c101d10 */
[----:B------:R-:W-:Y:S05]  /*1080*/  EXIT ;  /* 0x000000000000794d */ /* 0x000fea0003800000 */
.L_x_1:
[----:B------:R-:W-:-:S00]  /*1090*/  BRA `(.L_x_1) ;  /* 0xfffffffc00fc7947 */ /* 0x000fc0000383ffff */
[----:B------:R-:W-:-:S00]  /*10a0*/  NOP ;  /* 0x0000000000007918 */ /* 0x000fc00000000000 */
        /* <DEDUP_REMOVED lines=13> */
.L_x_2:


//--------------------- .nv.shared.triton_mm      --------------------------
	.section	.nv.shared.triton_mm,"aw",@nobits
	.sectionflags	@""
	.align	16
	.zero		1024


//--------------------- .nv.constant0.triton_mm   --------------------------
	.section	.nv.constant0.triton_mm,"a",@progbits
	.sectionflags	@""
	.align	4
.nv.constant0.triton_mm:
	.zero		552
